//
// Generated by NVIDIA NVVM Compiler
//
// Compiler Build ID: CL-36424714
// Cuda compilation tools, release 13.0, V13.0.88
// Based on NVVM 20.0.0
//

.version 9.0
.target sm_100
.address_size 64

	// .globl	_Z14matrixMulGSmemPiS_S_i
// _ZZ14matrixMulGSmemPiS_S_iE4ds_A has been demoted
// _ZZ14matrixMulGSmemPiS_S_iE4ds_B has been demoted

.visible .entry _Z14matrixMulGSmemPiS_S_i(
	.param .u64 .ptr .align 1 _Z14matrixMulGSmemPiS_S_i_param_0,
	.param .u64 .ptr .align 1 _Z14matrixMulGSmemPiS_S_i_param_1,
	.param .u64 .ptr .align 1 _Z14matrixMulGSmemPiS_S_i_param_2,
	.param .u32 _Z14matrixMulGSmemPiS_S_i_param_3
)
{
	.reg .pred 	%p<8>;
	.reg .b32 	%r<155>;
	.reg .b64 	%rd<13>;
	// demoted variable
	.shared .align 4 .b8 _ZZ14matrixMulGSmemPiS_S_iE4ds_A[4096];
	// demoted variable
	.shared .align 4 .b8 _ZZ14matrixMulGSmemPiS_S_iE4ds_B[4096];
	ld.param.u64 	%rd3, [_Z14matrixMulGSmemPiS_S_i_param_0];
	ld.param.u64 	%rd4, [_Z14matrixMulGSmemPiS_S_i_param_1];
	ld.param.u64 	%rd5, [_Z14matrixMulGSmemPiS_S_i_param_2];
	ld.param.u32 	%r31, [_Z14matrixMulGSmemPiS_S_i_param_3];
	mov.u32 	%r146, %tid.x;
	mov.u32 	%r148, %tid.y;
	mov.u32 	%r33, %ctaid.y;
	shl.b32 	%r34, %r33, 5;
	add.s32 	%r3, %r34, %r148;
	mov.u32 	%r35, %ctaid.x;
	shl.b32 	%r4, %r35, 5;
	add.s32 	%r5, %r4, %r146;
	setp.lt.s32 	%p1, %r31, 32;
	mov.b32 	%r154, 0;
	@%p1 bra 	$L__BB0_7;
	shl.b32 	%r37, %r148, 7;
	mov.u32 	%r38, _ZZ14matrixMulGSmemPiS_S_iE4ds_A;
	add.s32 	%r6, %r38, %r37;
	shl.b32 	%r39, %r146, 2;
	add.s32 	%r7, %r6, %r39;
	mov.u32 	%r40, _ZZ14matrixMulGSmemPiS_S_iE4ds_B;
	add.s32 	%r9, %r40, %r39;
	add.s32 	%r8, %r9, %r37;
	shr.s32 	%r41, %r31, 31;
	shr.u32 	%r42, %r41, 27;
	add.s32 	%r43, %r31, %r42;
	shr.s32 	%r44, %r43, 5;
	neg.s32 	%r150, %r44;
	mad.lo.s32 	%r45, %r148, %r31, %r146;
	add.s32 	%r149, %r45, %r4;
	shl.b32 	%r12, %r31, 5;
	mad.lo.s32 	%r147, %r31, %r3, %r146;
	cvta.to.global.u64 	%rd1, %rd3;
	cvta.to.global.u64 	%rd2, %rd4;
	mov.b32 	%r154, 0;
$L__BB0_2:
	setp.ge.u32 	%p2, %r3, %r31;
	setp.ge.s32 	%p3, %r146, %r31;
	mov.b32 	%r152, 0;
	or.pred  	%p4, %p2, %p3;
	@%p4 bra 	$L__BB0_4;
	mul.wide.s32 	%rd6, %r147, 4;
	add.s64 	%rd7, %rd1, %rd6;
	ld.global.u32 	%r152, [%rd7];
$L__BB0_4:
	st.shared.u32 	[%r7], %r152;
	max.s32 	%r48, %r5, %r148;
	setp.ge.s32 	%p5, %r48, %r31;
	mov.b32 	%r153, 0;
	@%p5 bra 	$L__BB0_6;
	mul.wide.s32 	%rd8, %r149, 4;
	add.s64 	%rd9, %rd2, %rd8;
	ld.global.u32 	%r153, [%rd9];
$L__BB0_6:
	st.shared.u32 	[%r8], %r153;
	bar.sync 	0;
	ld.shared.u32 	%r49, [%r6];
	ld.shared.u32 	%r50, [%r9];
	mad.lo.s32 	%r51, %r50, %r49, %r154;
	ld.shared.u32 	%r52, [%r6+4];
	ld.shared.u32 	%r53, [%r9+128];
	mad.lo.s32 	%r54, %r53, %r52, %r51;
	ld.shared.u32 	%r55, [%r6+8];
	ld.shared.u32 	%r56, [%r9+256];
	mad.lo.s32 	%r57, %r56, %r55, %r54;
	ld.shared.u32 	%r58, [%r6+12];
	ld.shared.u32 	%r59, [%r9+384];
	mad.lo.s32 	%r60, %r59, %r58, %r57;
	ld.shared.u32 	%r61, [%r6+16];
	ld.shared.u32 	%r62, [%r9+512];
	mad.lo.s32 	%r63, %r62, %r61, %r60;
	ld.shared.u32 	%r64, [%r6+20];
	ld.shared.u32 	%r65, [%r9+640];
	mad.lo.s32 	%r66, %r65, %r64, %r63;
	ld.shared.u32 	%r67, [%r6+24];
	ld.shared.u32 	%r68, [%r9+768];
	mad.lo.s32 	%r69, %r68, %r67, %r66;
	ld.shared.u32 	%r70, [%r6+28];
	ld.shared.u32 	%r71, [%r9+896];
	mad.lo.s32 	%r72, %r71, %r70, %r69;
	ld.shared.u32 	%r73, [%r6+32];
	ld.shared.u32 	%r74, [%r9+1024];
	mad.lo.s32 	%r75, %r74, %r73, %r72;
	ld.shared.u32 	%r76, [%r6+36];
	ld.shared.u32 	%r77, [%r9+1152];
	mad.lo.s32 	%r78, %r77, %r76, %r75;
	ld.shared.u32 	%r79, [%r6+40];
	ld.shared.u32 	%r80, [%r9+1280];
	mad.lo.s32 	%r81, %r80, %r79, %r78;
	ld.shared.u32 	%r82, [%r6+44];
	ld.shared.u32 	%r83, [%r9+1408];
	mad.lo.s32 	%r84, %r83, %r82, %r81;
	ld.shared.u32 	%r85, [%r6+48];
	ld.shared.u32 	%r86, [%r9+1536];
	mad.lo.s32 	%r87, %r86, %r85, %r84;
	ld.shared.u32 	%r88, [%r6+52];
	ld.shared.u32 	%r89, [%r9+1664];
	mad.lo.s32 	%r90, %r89, %r88, %r87;
	ld.shared.u32 	%r91, [%r6+56];
	ld.shared.u32 	%r92, [%r9+1792];
	mad.lo.s32 	%r93, %r92, %r91, %r90;
	ld.shared.u32 	%r94, [%r6+60];
	ld.shared.u32 	%r95, [%r9+1920];
	mad.lo.s32 	%r96, %r95, %r94, %r93;
	ld.shared.u32 	%r97, [%r6+64];
	ld.shared.u32 	%r98, [%r9+2048];
	mad.lo.s32 	%r99, %r98, %r97, %r96;
	ld.shared.u32 	%r100, [%r6+68];
	ld.shared.u32 	%r101, [%r9+2176];
	mad.lo.s32 	%r102, %r101, %r100, %r99;
	ld.shared.u32 	%r103, [%r6+72];
	ld.shared.u32 	%r104, [%r9+2304];
	mad.lo.s32 	%r105, %r104, %r103, %r102;
	ld.shared.u32 	%r106, [%r6+76];
	ld.shared.u32 	%r107, [%r9+2432];
	mad.lo.s32 	%r108, %r107, %r106, %r105;
	ld.shared.u32 	%r109, [%r6+80];
	ld.shared.u32 	%r110, [%r9+2560];
	mad.lo.s32 	%r111, %r110, %r109, %r108;
	ld.shared.u32 	%r112, [%r6+84];
	ld.shared.u32 	%r113, [%r9+2688];
	mad.lo.s32 	%r114, %r113, %r112, %r111;
	ld.shared.u32 	%r115, [%r6+88];
	ld.shared.u32 	%r116, [%r9+2816];
	mad.lo.s32 	%r117, %r116, %r115, %r114;
	ld.shared.u32 	%r118, [%r6+92];
	ld.shared.u32 	%r119, [%r9+2944];
	mad.lo.s32 	%r120, %r119, %r118, %r117;
	ld.shared.u32 	%r121, [%r6+96];
	ld.shared.u32 	%r122, [%r9+3072];
	mad.lo.s32 	%r123, %r122, %r121, %r120;
	ld.shared.u32 	%r124, [%r6+100];
	ld.shared.u32 	%r125, [%r9+3200];
	mad.lo.s32 	%r126, %r125, %r124, %r123;
	ld.shared.u32 	%r127, [%r6+104];
	ld.shared.u32 	%r128, [%r9+3328];
	mad.lo.s32 	%r129, %r128, %r127, %r126;
	ld.shared.u32 	%r130, [%r6+108];
	ld.shared.u32 	%r131, [%r9+3456];
	mad.lo.s32 	%r132, %r131, %r130, %r129;
	ld.shared.u32 	%r133, [%r6+112];
	ld.shared.u32 	%r134, [%r9+3584];
	mad.lo.s32 	%r135, %r134, %r133, %r132;
	ld.shared.u32 	%r136, [%r6+116];
	ld.shared.u32 	%r137, [%r9+3712];
	mad.lo.s32 	%r138, %r137, %r136, %r135;
	ld.shared.u32 	%r139, [%r6+120];
	ld.shared.u32 	%r140, [%r9+3840];
	mad.lo.s32 	%r141, %r140, %r139, %r138;
	ld.shared.u32 	%r142, [%r6+124];
	ld.shared.u32 	%r143, [%r9+3968];
	mad.lo.s32 	%r154, %r143, %r142, %r141;
	bar.sync 	0;
	add.s32 	%r150, %r150, 1;
	setp.ne.s32 	%p6, %r150, 0;
	add.s32 	%r149, %r149, %r12;
	add.s32 	%r148, %r148, 32;
	add.s32 	%r147, %r147, 32;
	add.s32 	%r146, %r146, 32;
	@%p6 bra 	$L__BB0_2;
$L__BB0_7:
	max.s32 	%r144, %r3, %r5;
	setp.ge.s32 	%p7, %r144, %r31;
	@%p7 bra 	$L__BB0_9;
	mad.lo.s32 	%r145, %r31, %r3, %r5;
	cvta.to.global.u64 	%rd10, %rd5;
	mul.wide.s32 	%rd11, %r145, 4;
	add.s64 	%rd12, %rd10, %rd11;
	st.global.u32 	[%rd12], %r154;
$L__BB0_9:
	ret;

}


// ===== COMPILED SASS (sm_100) =====

	.target	sm_100

	.elftype	@"ET_EXEC"


//--------------------- .note.nv.tkinfo           --------------------------
	.section	.note.nv.tkinfo,"",@"SHT_NOTE"
	.sectionflags	@"SHF_NOTE_NV_TKINFO"
	.tkinfo
        /*0018*/ 	.word	0x00000002
        /*0030*/ 	.string	""
        /*0030*/ 	.string	"ptxas"
        /*0030*/ 	.string	"Cuda compilation tools, release 13.0, V13.0.88"
        /*0030*/ 	.string	"Build cuda_13.0.r13.0/compiler.36424714_0"
        /*0030*/ 	.string	"-arch sm_100 -m 64 "



//--------------------- .note.nv.cuinfo           --------------------------
	.section	.note.nv.cuinfo,"",@"SHT_NOTE"
	.sectionflags	@"SHF_NOTE_NV_CUINFO"
        /*0018*/ 	.short	0x0002
        /*001a*/ 	.short	0x0064
        /*001c*/ 	.short	0x0082
	.zero		2


//--------------------- .nv.info                  --------------------------
	.section	.nv.info,"",@"SHT_CUDA_INFO"
	.align	4


	//----- nvinfo : EIATTR_REGCOUNT
	.align		4
        /*0000*/ 	.byte	0x04, 0x2f
        /*0002*/ 	.short	(.L_1 - .L_0)
	.align		4
.L_0:
        /*0004*/ 	.word	index@(_Z14matrixMulGSmemPiS_S_i)
        /*0008*/ 	.word	0x00000020


	//----- nvinfo : EIATTR_FRAME_SIZE
	.align		4
.L_1:
        /*000c*/ 	.byte	0x04, 0x11
        /*000e*/ 	.short	(.L_3 - .L_2)
	.align		4
.L_2:
        /*0010*/ 	.word	index@(_Z14matrixMulGSmemPiS_S_i)
        /*0014*/ 	.word	0x00000000


	//----- nvinfo : EIATTR_MIN_STACK_SIZE
	.align		4
.L_3:
        /*0018*/ 	.byte	0x04, 0x12
        /*001a*/ 	.short	(.L_5 - .L_4)
	.align		4
.L_4:
        /*001c*/ 	.word	index@(_Z14matrixMulGSmemPiS_S_i)
        /*0020*/ 	.word	0x00000000
.L_5:


//--------------------- .nv.compat                --------------------------
	.section	.nv.compat,"",@"SHT_CUDA_COMPAT_INFO"
	.align	4
        /*0000*/ 	.byte	0x02, 0x09, 0x00, 0x00, 0x02, 0x02, 0x01, 0x00, 0x02, 0x05, 0x05, 0x00, 0x03, 0x07, 0x01, 0x01
        /*0010*/ 	.byte	0x02, 0x03, 0x00, 0x00, 0x02, 0x06, 0x01, 0x00, 0x04, 0x0b, 0x08, 0x00, 0x09, 0x00, 0x00, 0x00
        /*0020*/ 	.byte	0x00, 0x00, 0x00, 0x00


//--------------------- .nv.info._Z14matrixMulGSmemPiS_S_i --------------------------
	.section	.nv.info._Z14matrixMulGSmemPiS_S_i,"",@"SHT_CUDA_INFO"
	.sectionflags	@""
	.align	4


	//----- nvinfo : EIATTR_CUDA_API_VERSION
	.align		4
        /*0000*/ 	.byte	0x04, 0x37
        /*0002*/ 	.short	(.L_7 - .L_6)
.L_6:
        /*0004*/ 	.word	0x00000082


	//----- nvinfo : EIATTR_KPARAM_INFO
	.align		4
.L_7:
        /*0008*/ 	.byte	0x04, 0x17
        /*000a*/ 	.short	(.L_9 - .L_8)
.L_8:
        /*000c*/ 	.word	0x00000000
        /*0010*/ 	.short	0x0003
        /*0012*/ 	.short	0x0018
        /*0014*/ 	.byte	0x00, 0xf0, 0x11, 0x00


	//----- nvinfo : EIATTR_KPARAM_INFO
	.align		4
.L_9:
        /*0018*/ 	.byte	0x04, 0x17
        /*001a*/ 	.short	(.L_11 - .L_10)
.L_10:
        /*001c*/ 	.word	0x00000000
        /*0020*/ 	.short	0x0002
        /*0022*/ 	.short	0x0010
        /*0024*/ 	.byte	0x00, 0xf5, 0x21, 0x00


	//----- nvinfo : EIATTR_KPARAM_INFO
	.align		4
.L_11:
        /*0028*/ 	.byte	0x04, 0x17
        /*002a*/ 	.short	(.L_13 - .L_12)
.L_12:
        /*002c*/ 	.word	0x00000000
        /*0030*/ 	.short	0x0001
        /*0032*/ 	.short	0x0008
        /*0034*/ 	.byte	0x00, 0xf5, 0x21, 0x00


	//----- nvinfo : EIATTR_KPARAM_INFO
	.align		4
.L_13:
        /*0038*/ 	.byte	0x04, 0x17
        /*003a*/ 	.short	(.L_15 - .L_14)
.L_14:
        /*003c*/ 	.word	0x00000000
        /*0040*/ 	.short	0x0000
        /*0042*/ 	.short	0x0000
        /*0044*/ 	.byte	0x00, 0xf5, 0x21, 0x00


	//----- nvinfo : EIATTR_SPARSE_MMA_MASK
	.align		4
.L_15:
        /*0048*/ 	.byte	0x03, 0x50
        /*004a*/ 	.short	0x0000


	//----- nvinfo : EIATTR_MAXREG_COUNT
	.align		4
        /*004c*/ 	.byte	0x03, 0x1b
        /*004e*/ 	.short	0x00ff


	//----- nvinfo : EIATTR_NUM_BARRIERS
	.align		4
        /*0050*/ 	.byte	0x02, 0x4c
        /*0052*/ 	.byte	0x01
	.zero		1


	//----- nvinfo : EIATTR_MERCURY_ISA_VERSION
	.align		4
        /*0054*/ 	.byte	0x03, 0x5f
        /*0056*/ 	.short	0x0101


	//----- nvinfo : EIATTR_VRC_CTA_INIT_COUNT
	.align		4
        /*0058*/ 	.byte	0x02, 0x4a
	.zero		1
	.zero		1


	//----- nvinfo : EIATTR_EXIT_INSTR_OFFSETS
	.align		4
        /*005c*/ 	.byte	0x04, 0x1c
        /*005e*/ 	.short	(.L_17 - .L_16)


	//   ....[0]....
.L_16:
        /*0060*/ 	.word	0x00000810


	//   ....[1]....
        /*0064*/ 	.word	0x00000860


	//----- nvinfo : EIATTR_CBANK_PARAM_SIZE
	.align		4
.L_17:
        /*0068*/ 	.byte	0x03, 0x19
        /*006a*/ 	.short	0x001c


	//----- nvinfo : EIATTR_PARAM_CBANK
	.align		4
        /*006c*/ 	.byte	0x04, 0x0a
        /*006e*/ 	.short	(.L_19 - .L_18)
	.align		4
.L_18:
        /*0070*/ 	.word	index@(.nv.constant0._Z14matrixMulGSmemPiS_S_i)
        /*0074*/ 	.short	0x0380
        /*0076*/ 	.short	0x001c


	//----- nvinfo : EIATTR_SW_WAR
	.align		4
.L_19:
        /*0078*/ 	.byte	0x04, 0x36
        /*007a*/ 	.short	(.L_21 - .L_20)
.L_20:
        /*007c*/ 	.word	0x00000008
.L_21:


//--------------------- .nv.callgraph             --------------------------
	.section	.nv.callgraph,"",@"SHT_CUDA_CALLGRAPH"
	.align	4
	.sectionentsize	8
	.align		4
        /*0000*/ 	.word	0x00000000
	.align		4
        /*0004*/ 	.word	0xffffffff
	.align		4
        /*0008*/ 	.word	0x00000000
	.align		4
        /*000c*/ 	.word	0xfffffffe
	.align		4
        /*0010*/ 	.word	0x00000000
	.align		4
        /*0014*/ 	.word	0xfffffffd
	.align		4
        /*0018*/ 	.word	0x00000000
	.align		4
        /*001c*/ 	.word	0xfffffffc


//--------------------- .text._Z14matrixMulGSmemPiS_S_i --------------------------
	.section	.text._Z14matrixMulGSmemPiS_S_i,"ax",@progbits
	.align	128
        .global         _Z14matrixMulGSmemPiS_S_i
        .type           _Z14matrixMulGSmemPiS_S_i,@function
        .size           _Z14matrixMulGSmemPiS_S_i,(.L_x_3 - _Z14matrixMulGSmemPiS_S_i)
        .other          _Z14matrixMulGSmemPiS_S_i,@"STO_CUDA_ENTRY STV_DEFAULT"
_Z14matrixMulGSmemPiS_S_i:
.text._Z14matrixMulGSmemPiS_S_i:
[----:B------:R-:W-:Y:S01]  /*0000*/  LDC R1, c[0x0][0x37c] ;  /* 0x0000df00ff017b82 */ /* 0x000fe20000000800 */
[----:B------:R-:W0:Y:S01]  /*0010*/  LDCU UR4, c[0x0][0x398] ;  /* 0x00007300ff0477ac */ /* 0x000e220008000800 */
[----:B------:R-:W1:Y:S01]  /*0020*/  S2R R19, SR_TID.Y ;  /* 0x0000000000137919 */ /* 0x000e620000002200 */
[----:B------:R-:W-:Y:S01]  /*0030*/  HFMA2 R25, -RZ, RZ, 0, 0 ;  /* 0x00000000ff197431 */ /* 0x000fe200000001ff */
[----:B------:R-:W2:Y:S01]  /*0040*/  LDCU.64 UR8, c[0x0][0x358] ;  /* 0x00006b00ff0877ac */ /* 0x000ea20008000a00 */
[----:B------:R-:W1:Y:S01]  /*0050*/  S2R R0, SR_CTAID.Y ;  /* 0x0000000000007919 */ /* 0x000e620000002600 */
[----:B------:R-:W3:Y:S01]  /*0060*/  S2R R21, SR_TID.X ;  /* 0x0000000000157919 */ /* 0x000ee20000002100 */
[----:B------:R-:W3:Y:S01]  /*0070*/  S2R R2, SR_CTAID.X ;  /* 0x0000000000027919 */ /* 0x000ee20000002500 */
[----:B0-----:R-:W-:-:S04]  /*0080*/  MOV R6, UR4 ;  /* 0x0000000400067c02 */ /* 0x001fc80008000f00 */
[----:B------:R-:W-:Y:S02]  /*0090*/  ISETP.GE.AND P0, PT, R6, 0x20, PT ;  /* 0x000000200600780c */ /* 0x000fe40003f06270 */
[----:B-1----:R-:W-:Y:S02]  /*00a0*/  LEA R23, R0, R19, 0x5 ;  /* 0x0000001300177211 */ /* 0x002fe400078e28ff */
[----:B---3--:R-:W-:-:S09]  /*00b0*/  LEA R18, R2, R21, 0x5 ;  /* 0x0000001502127211 */ /* 0x008fd200078e28ff */
[----:B--2---:R-:W-:Y:S05]  /*00c0*/  @!P0 BRA `(.L_x_0) ;  /* 0x0000000400c88947 */ /* 0x004fea0003800000 */
[----:B------:R-:W0:Y:S01]  /*00d0*/  S2UR UR6, SR_CgaCtaId ;  /* 0x00000000000679c3 */ /* 0x000e220000008800 */
[----:B------:R-:W-:Y:S01]  /*00e0*/  UMOV UR4, 0x400 ;  /* 0x0000040000047882 */ /* 0x000fe20000000000 */
[----:B------:R-:W-:Y:S01]  /*00f0*/  SHF.R.S32.HI R3, RZ, 0x1f, R6 ;  /* 0x0000001fff037819 */ /* 0x000fe20000011406 */
[----:B------:R-:W-:Y:S01]  /*0100*/  UIADD3 UR5, UPT, UPT, UR4, 0x1000, URZ ;  /* 0x0000100004057890 */ /* 0x000fe2000fffe0ff */
[-CC-:B------:R-:W-:Y:S01]  /*0110*/  IMAD R17, R19, R6.reuse, R21.reuse ;  /* 0x0000000613117224 */ /* 0x180fe200078e0215 */
[----:B------:R-:W-:Y:S01]  /*0120*/  MOV R25, RZ ;  /* 0x000000ff00197202 */ /* 0x000fe20000000f00 */
[-C--:B------:R-:W-:Y:S01]  /*0130*/  IMAD R7, R23, R6.reuse, R21 ;  /* 0x0000000617077224 */ /* 0x080fe200078e0215 */
[----:B------:R-:W-:Y:S01]  /*0140*/  LEA.HI R3, R3, R6, RZ, 0x5 ;  /* 0x0000000603037211 */ /* 0x000fe200078f28ff */
[----:B------:R-:W1:Y:S01]  /*0150*/  LDC R0, c[0x0][0x398] ;  /* 0x0000e600ff007b82 */ /* 0x000e620000000800 */
[----:B------:R-:W-:Y:S02]  /*0160*/  LEA R17, R2, R17, 0x5 ;  /* 0x0000001102117211 */ /* 0x000fe400078e28ff */
[----:B------:R-:W-:-:S04]  /*0170*/  SHF.R.S32.HI R3, RZ, 0x5, R3 ;  /* 0x00000005ff037819 */ /* 0x000fc80000011403 */
[----:B------:R-:W-:Y:S01]  /*0180*/  IADD3 R16, PT, PT, -R3, RZ, RZ ;  /* 0x000000ff03107210 */ /* 0x000fe20007ffe1ff */
[----:B0-----:R-:W-:Y:S02]  /*0190*/  ULEA UR4, UR6, UR4, 0x18 ;  /* 0x0000000406047291 */ /* 0x001fe4000f8ec0ff */
[----:B------:R-:W-:-:S04]  /*01a0*/  ULEA UR5, UR6, UR5, 0x18 ;  /* 0x0000000506057291 */ /* 0x000fc8000f8ec0ff */
[----:B------:R-:W-:Y:S02]  /*01b0*/  LEA R5, R19, UR4, 0x7 ;  /* 0x0000000413057c11 */ /* 0x000fe4000f8e38ff */
[C---:B------:R-:W-:Y:S02]  /*01c0*/  LEA R2, R21.reuse, UR5, 0x2 ;  /* 0x0000000515027c11 */ /* 0x040fe4000f8e10ff */
[----:B------:R-:W-:Y:S02]  /*01d0*/  LEA R4, R21, R5, 0x2 ;  /* 0x0000000515047211 */ /* 0x000fe400078e10ff */
[----:B------:R-:W-:-:S07]  /*01e0*/  LEA R3, R19, R2, 0x7 ;  /* 0x0000000213037211 */ /* 0x000fce00078e38ff */
.L_x_1:
[----:B-1----:R-:W-:Y:S01]  /*01f0*/  MOV R6, R0 ;  /* 0x0000000000067202 */ /* 0x002fe20000000f00 */
[----:B------:R-:W-:Y:S01]  /*0200*/  HFMA2 R29, -RZ, RZ, 0, 0 ;  /* 0x00000000ff1d7431 */ /* 0x000fe200000001ff */
[----:B------:R-:W-:Y:S02]  /*0210*/  VIMNMX R9, PT, PT, R18, R19, !PT ;  /* 0x0000001312097248 */ /* 0x000fe40007fe0100 */
[-C--:B------:R-:W-:Y:S02]  /*0220*/  ISETP.GE.AND P0, PT, R21, R6.reuse, PT ;  /* 0x000000061500720c */ /* 0x080fe40003f06270 */
[-C--:B------:R-:W-:Y:S02]  /*0230*/  ISETP.GE.AND P1, PT, R9, R6.reuse, PT ;  /* 0x000000060900720c */ /* 0x080fe40003f26270 */
[----:B------:R-:W-:Y:S02]  /*0240*/  ISETP.GE.U32.OR P0, PT, R23, R6, P0 ;  /* 0x000000061700720c */ /* 0x000fe40000706470 */
[----:B------:R-:W-:-:S09]  /*0250*/  MOV R20, RZ ;  /* 0x000000ff00147202 */ /* 0x000fd20000000f00 */
[----:B------:R-:W0:Y:S08]  /*0260*/  @!P1 LDC.64 R8, c[0x0][0x388] ;  /* 0x0000e200ff089b82 */ /* 0x000e300000000a00 */
[----:B------:R-:W1:Y:S01]  /*0270*/  @!P0 LDC.64 R10, c[0x0][0x380] ;  /* 0x0000e000ff0a8b82 */ /* 0x000e620000000a00 */
[----:B0-----:R-:W-:-:S05]  /*0280*/  @!P1 IMAD.WIDE R8, R17, 0x4, R8 ;  /* 0x0000000411089825 */ /* 0x001fca00078e0208 */
[----:B------:R-:W2:Y:S01]  /*0290*/  @!P1 LDG.E R20, desc[UR8][R8.64] ;  /* 0x0000000808149981 */ /* 0x000ea2000c1e1900 */
[----:B-1----:R-:W-:-:S05]  /*02a0*/  @!P0 IMAD.WIDE R10, R7, 0x4, R10 ;  /* 0x00000004070a8825 */ /* 0x002fca00078e020a */
[----:B------:R-:W3:Y:S04]  /*02b0*/  @!P0 LDG.E R29, desc[UR8][R10.64] ;  /* 0x000000080a1d8981 */ /* 0x000ee8000c1e1900 */
[----:B---3--:R-:W-:Y:S04]  /*02c0*/  STS [R4], R29 ;  /* 0x0000001d04007388 */ /* 0x008fe80000000800 */
[----:B--2---:R-:W-:Y:S01]  /*02d0*/  STS [R3], R20 ;  /* 0x0000001403007388 */ /* 0x004fe20000000800 */
[----:B------:R-:W-:Y:S06]  /*02e0*/  BAR.SYNC.DEFER_BLOCKING 0x0 ;  /* 0x0000000000007b1d */ /* 0x000fec0000010000 */
[----:B------:R-:W-:Y:S04]  /*02f0*/  LDS R24, [R2] ;  /* 0x0000000002187984 */ /* 0x000fe80000000800 */
[----:B------:R-:W0:Y:S04]  /*0300*/  LDS.128 R12, [R5] ;  /* 0x00000000050c7984 */ /* 0x000e280000000c00 */
[----:B------:R-:W1:Y:S04]  /*0310*/  LDS R26, [R2+0x80] ;  /* 0x00008000021a7984 */ /* 0x000e680000000800 */
[----:B------:R-:W2:Y:S04]  /*0320*/  LDS R27, [R2+0x100] ;  /* 0x00010000021b7984 */ /* 0x000ea80000000800 */
[----:B------:R-:W3:Y:S04]  /*0330*/  LDS R22, [R2+0x180] ;  /* 0x0001800002167984 */ /* 0x000ee80000000800 */
[----:B------:R-:W-:Y:S04]  /*0340*/  LDS.128 R8, [R5+0x10] ;  /* 0x0000100005087984 */ /* 0x000fe80000000c00 */
[----:B------:R-:W-:Y:S04]  /*0350*/  LDS R20, [R2+0x280] ;  /* 0x0002800002147984 */ /* 0x000fe80000000800 */
[----:B------:R-:W-:Y:S01]  /*0360*/  LDS R29, [R2+0xc00] ;  /* 0x000c0000021d7984 */ /* 0x000fe20000000800 */
[----:B0-----:R-:W-:-:S03]  /*0370*/  IMAD R12, R12, R24, R25 ;  /* 0x000000180c0c7224 */ /* 0x001fc600078e0219 */
[----:B------:R-:W0:Y:S01]  /*0380*/  LDS R25, [R2+0x200] ;  /* 0x0002000002197984 */ /* 0x000e220000000800 */
[----:B-1----:R-:W-:-:S03]  /*0390*/  IMAD R12, R26, R13, R12 ;  /* 0x0000000d1a0c7224 */ /* 0x002fc600078e020c */
[----:B------:R-:W-:Y:S01]  /*03a0*/  LDS R24, [R2+0xb80] ;  /* 0x000b800002187984 */ /* 0x000fe20000000800 */
[----:B--2---:R-:W-:-:S03]  /*03b0*/  IMAD R12, R27, R14, R12 ;  /* 0x0000000e1b0c7224 */ /* 0x004fc600078e020c */
[----:B------:R-:W1:Y:S01]  /*03c0*/  LDS R27, [R2+0x300] ;  /* 0x00030000021b7984 */ /* 0x000e620000000800 */
[----:B---3--:R-:W-:-:S03]  /*03d0*/  IMAD R12, R22, R15, R12 ;  /* 0x0000000f160c7224 */ /* 0x008fc600078e020c */
[----:B------:R-:W2:Y:S01]  /*03e0*/  LDS R22, [R2+0x380] ;  /* 0x0003800002167984 */ /* 0x000ea20000000800 */
[----:B0-----:R-:W-:-:S03]  /*03f0*/  IMAD R8, R8, R25, R12 ;  /* 0x0000001908087224 */ /* 0x001fc600078e020c */
[----:B------:R-:W-:Y:S04]  /*0400*/  LDS R25, [R2+0x400] ;  /* 0x0004000002197984 */ /* 0x000fe80000000800 */
[----:B------:R-:W0:Y:S01]  /*0410*/  LDS.128 R12, [R5+0x20] ;  /* 0x00002000050c7984 */ /* 0x000e220000000c00 */
[----:B------:R-:W-:-:S03]  /*0420*/  IMAD R8, R20, R9, R8 ;  /* 0x0000000914087224 */ /* 0x000fc600078e0208 */
[----:B------:R-:W3:Y:S01]  /*0430*/  LDS R20, [R2+0x480] ;  /* 0x0004800002147984 */ /* 0x000ee20000000800 */
[----:B-1----:R-:W-:-:S03]  /*0440*/  IMAD R8, R27, R10, R8 ;  /* 0x0000000a1b087224 */ /* 0x002fc600078e0208 */
[----:B------:R-:W1:Y:S01]  /*0450*/  LDS R27, [R2+0x500] ;  /* 0x00050000021b7984 */ /* 0x000e620000000800 */
[----:B--2---:R-:W-:-:S03]  /*0460*/  IMAD R8, R22, R11, R8 ;  /* 0x0000000b16087224 */ /* 0x004fc600078e0208 */
[----:B------:R-:W2:Y:S01]  /*0470*/  LDS R22, [R2+0x580] ;  /* 0x0005800002167984 */ /* 0x000ea20000000800 */
[----:B0-----:R-:W-:-:S03]  /*0480*/  IMAD R12, R12, R25, R8 ;  /* 0x000000190c0c7224 */ /* 0x001fc600078e0208 */
[----:B------:R-:W-:Y:S04]  /*0490*/  LDS R25, [R2+0x600] ;  /* 0x0006000002197984 */ /* 0x000fe80000000800 */
[----:B------:R-:W0:Y:S01]  /*04a0*/  LDS.128 R8, [R5+0x30] ;  /* 0x0000300005087984 */ /* 0x000e220000000c00 */
[----:B---3--:R-:W-:-:S03]  /*04b0*/  IMAD R12, R20, R13, R12 ;  /* 0x0000000d140c7224 */ /* 0x008fc600078e020c */
        /* <DEDUP_REMOVED lines=22> */
[----:B------:R-:W-:Y:S01]  /*0620*/  LDS R22, [R2+0xc80] ;  /* 0x000c800002167984 */ /* 0x000fe20000000800 */
[----:B0-----:R-:W-:-:S03]  /*0630*/  IMAD R8, R8, R25, R12 ;  /* 0x0000001908087224 */ /* 0x001fc600078e020c */
[----:B------:R-:W0:Y:S01]  /*0640*/  LDS.128 R12, [R5+0x60] ;  /* 0x00006000050c7984 */ /* 0x000e220000000c00 */
[----:B---3--:R-:W-:-:S03]  /*0650*/  IMAD R8, R20, R9, R8 ;  /* 0x0000000914087224 */ /* 0x008fc600078e0208 */
[----:B------:R-:W2:Y:S01]  /*0660*/  LDS R25, [R2+0xd00] ;  /* 0x000d000002197984 */ /* 0x000ea20000000800 */
[----:B-1----:R-:W-:-:S03]  /*0670*/  IMAD R8, R27, R10, R8 ;  /* 0x0000000a1b087224 */ /* 0x002fc600078e0208 */
[----:B------:R-:W1:Y:S01]  /*0680*/  LDS R20, [R2+0xd80] ;  /* 0x000d800002147984 */ /* 0x000e620000000800 */
[----:B------:R-:W-:-:S03]  /*0690*/  IMAD R8, R24, R11, R8 ;  /* 0x0000000b18087224 */ /* 0x000fc600078e0208 */
[----:B------:R-:W-:Y:S04]  /*06a0*/  LDS R27, [R2+0xe00] ;  /* 0x000e0000021b7984 */ /* 0x000fe80000000800 */
[----:B------:R-:W-:Y:S01]  /*06b0*/  LDS R24, [R2+0xe80] ;  /* 0x000e800002187984 */ /* 0x000fe20000000800 */
[----:B0-----:R-:W-:-:S03]  /*06c0*/  IMAD R12, R12, R29, R8 ;  /* 0x0000001d0c0c7224 */ /* 0x001fc600078e0208 */
[----:B------:R-:W0:Y:S01]  /*06d0*/  LDS.128 R8, [R5+0x70] ;  /* 0x0000700005087984 */ /* 0x000e220000000c00 */
[----:B------:R-:W-:-:S03]  /*06e0*/  IMAD R22, R22, R13, R12 ;  /* 0x0000000d16167224 */ /* 0x000fc600078e020c */
[----:B------:R-:W3:Y:S04]  /*06f0*/  LDS R13, [R2+0xf00] ;  /* 0x000f0000020d7984 */ /* 0x000ee80000000800 */
[----:B------:R-:W4:Y:S01]  /*0700*/  LDS R12, [R2+0xf80] ;  /* 0x000f8000020c7984 */ /* 0x000f220000000800 */
[----:B--2---:R-:W-:Y:S01]  /*0710*/  IMAD R14, R25, R14, R22 ;  /* 0x0000000e190e7224 */ /* 0x004fe200078e0216 */
[----:B------:R-:W-:-:S03]  /*0720*/  IADD3 R16, PT, PT, R16, 0x1, RZ ;  /* 0x0000000110107810 */ /* 0x000fc60007ffe0ff */
[----:B-1----:R-:W-:Y:S01]  /*0730*/  IMAD R14, R20, R15, R14 ;  /* 0x0000000f140e7224 */ /* 0x002fe200078e020e */
[----:B------:R-:W-:Y:S01]  /*0740*/  BAR.SYNC.DEFER_BLOCKING 0x0 ;  /* 0x0000000000007b1d */ /* 0x000fe20000010000 */
[----:B------:R-:W-:Y:S02]  /*0750*/  ISETP.NE.AND P0, PT, R16, RZ, PT ;  /* 0x000000ff1000720c */ /* 0x000fe40003f05270 */
[----:B------:R-:W-:Y:S02]  /*0760*/  IADD3 R19, PT, PT, R19, 0x20, RZ ;  /* 0x0000002013137810 */ /* 0x000fe40007ffe0ff */
[----:B------:R-:W-:Y:S02]  /*0770*/  IADD3 R21, PT, PT, R21, 0x20, RZ ;  /* 0x0000002015157810 */ /* 0x000fe40007ffe0ff */
[----:B------:R-:W-:Y:S02]  /*0780*/  LEA R17, R6, R17, 0x5 ;  /* 0x0000001106117211 */ /* 0x000fe400078e28ff */
[----:B------:R-:W-:Y:S01]  /*0790*/  IADD3 R7, PT, PT, R7, 0x20, RZ ;  /* 0x0000002007077810 */ /* 0x000fe20007ffe0ff */
[----:B0-----:R-:W-:-:S04]  /*07a0*/  IMAD R8, R8, R27, R14 ;  /* 0x0000001b08087224 */ /* 0x001fc800078e020e */
[----:B------:R-:W-:-:S04]  /*07b0*/  IMAD R8, R24, R9, R8 ;  /* 0x0000000918087224 */ /* 0x000fc800078e0208 */
[----:B---3--:R-:W-:-:S04]  /*07c0*/  IMAD R8, R13, R10, R8 ;  /* 0x0000000a0d087224 */ /* 0x008fc800078e0208 */
[----:B----4-:R-:W-:Y:S01]  /*07d0*/  IMAD R25, R12, R11, R8 ;  /* 0x0000000b0c197224 */ /* 0x010fe200078e0208 */
[----:B------:R-:W-:Y:S06]  /*07e0*/  @P0 BRA `(.L_x_1) ;  /* 0xfffffff800800947 */ /* 0x000fec000383ffff */
.L_x_0:
[----:B------:R-:W-:-:S04]  /*07f0*/  VIMNMX R3, PT, PT, R23, R18, !PT ;  /* 0x0000001217037248 */ /* 0x000fc80007fe0100 */
[----:B------:R-:W-:-:S13]  /*0800*/  ISETP.GE.AND P0, PT, R3, R6, PT ;  /* 0x000000060300720c */ /* 0x000fda0003f06270 */
[----:B------:R-:W-:Y:S05]  /*0810*/  @P0 EXIT ;  /* 0x000000000000094d */ /* 0x000fea0003800000 */
[----:B------:R-:W0:Y:S01]  /*0820*/  LDC.64 R2, c[0x0][0x390] ;  /* 0x0000e400ff027b82 */ /* 0x000e220000000a00 */
[----:B------:R-:W-:-:S04]  /*0830*/  IMAD R23, R23, R6, R18 ;  /* 0x0000000617177224 */ /* 0x000fc800078e0212 */
[----:B0-----:R-:W-:-:S05]  /*0840*/  IMAD.WIDE R2, R23, 0x4, R2 ;  /* 0x0000000417027825 */ /* 0x001fca00078e0202 */
[----:B------:R-:W-:Y:S01]  /*0850*/  STG.E desc[UR8][R2.64], R25 ;  /* 0x0000001902007986 */ /* 0x000fe2000c101908 */
[----:B------:R-:W-:Y:S05]  /*0860*/  EXIT ;  /* 0x000000000000794d */ /* 0x000fea0003800000 */
.L_x_2:
[----:B------:R-:W-:-:S00]  /*0870*/  BRA `(.L_x_2) ;  /* 0xfffffffc00fc7947 */ /* 0x000fc0000383ffff */
[----:B------:R-:W-:-:S00]  /*0880*/  NOP ;  /* 0x0000000000007918 */ /* 0x000fc00000000000 */
[----:B------:R-:W-:-:S00]  /*0890*/  NOP ;  /* 0x0000000000007918 */ /* 0x000fc00000000000 */
[----:B------:R-:W-:-:S00]  /*08a0*/  NOP ;  /* 0x0000000000007918 */ /* 0x000fc00000000000 */
[----:B------:R-:W-:-:S00]  /*08b0*/  NOP ;  /* 0x0000000000007918 */ /* 0x000fc00000000000 */
[----:B------:R-:W-:-:S00]  /*08c0*/  NOP ;  /* 0x0000000000007918 */ /* 0x000fc00000000000 */
[----:B------:R-:W-:-:S00]  /*08d0*/  NOP ;  /* 0x0000000000007918 */ /* 0x000fc00000000000 */
[----:B------:R-:W-:-:S00]  /*08e0*/  NOP ;  /* 0x0000000000007918 */ /* 0x000fc00000000000 */
[----:B------:R-:W-:-:S00]  /*08f0*/  NOP ;  /* 0x0000000000007918 */ /* 0x000fc00000000000 */
.L_x_3:


//--------------------- .nv.shared._Z14matrixMulGSmemPiS_S_i --------------------------
	.section	.nv.shared._Z14matrixMulGSmemPiS_S_i,"aw",@nobits
	.sectionflags	@""
	.align	4
.nv.shared._Z14matrixMulGSmemPiS_S_i:
	.zero		9216


//--------------------- .nv.shared.reserved.0     --------------------------
	.section	.nv.shared.reserved.0,"aw",@nobits
	.weak		__nv_reservedSMEM_offset_0_alias
	.size		__nv_reservedSMEM_offset_0_alias, 0, 64
	.other		__nv_reservedSMEM_offset_0_alias,@"STO_CUDA_RESERVED_SHARED STV_DEFAULT"
__nv_reservedSMEM_offset_0_alias:
	.zero		0
	.zero		64


//--------------------- .nv.constant0._Z14matrixMulGSmemPiS_S_i --------------------------
	.section	.nv.constant0._Z14matrixMulGSmemPiS_S_i,"a",@progbits
	.sectionflags	@""
	.align	4
.nv.constant0._Z14matrixMulGSmemPiS_S_i:
	.zero		924


//--------------------- SYMBOLS --------------------------

	.type		.nv.reservedSmem.offset0,@object
	.size		.nv.reservedSmem.offset0,0x4
	.type		.nv.reservedSmem.cap,@object
	.size		.nv.reservedSmem.cap,0x4
